//
// Generated by NVIDIA NVVM Compiler
//
// Compiler Build ID: CL-36424714
// Cuda compilation tools, release 13.0, V13.0.88
// Based on NVVM 20.0.0
//

.version 9.0
.target sm_100
.address_size 64

	// .globl	_Z15transpose_naivePfPKfii

.visible .entry _Z15transpose_naivePfPKfii(
	.param .u64 .ptr .align 1 _Z15transpose_naivePfPKfii_param_0,
	.param .u64 .ptr .align 1 _Z15transpose_naivePfPKfii_param_1,
	.param .u32 _Z15transpose_naivePfPKfii_param_2,
	.param .u32 _Z15transpose_naivePfPKfii_param_3
)
{


	ret;

}
	// .globl	_Z15transpose_tiledPfPKfii
.visible .entry _Z15transpose_tiledPfPKfii(
	.param .u64 .ptr .align 1 _Z15transpose_tiledPfPKfii_param_0,
	.param .u64 .ptr .align 1 _Z15transpose_tiledPfPKfii_param_1,
	.param .u32 _Z15transpose_tiledPfPKfii_param_2,
	.param .u32 _Z15transpose_tiledPfPKfii_param_3
)
{


	ret;

}
	// .globl	_Z19transpose_optimizedPfPKfii
.visible .entry _Z19transpose_optimizedPfPKfii(
	.param .u64 .ptr .align 1 _Z19transpose_optimizedPfPKfii_param_0,
	.param .u64 .ptr .align 1 _Z19transpose_optimizedPfPKfii_param_1,
	.param .u32 _Z19transpose_optimizedPfPKfii_param_2,
	.param .u32 _Z19transpose_optimizedPfPKfii_param_3
)
{


	ret;

}


// ===== COMPILED SASS (sm_100) =====

	.target	sm_100

	.elftype	@"ET_EXEC"


//--------------------- .note.nv.tkinfo           --------------------------
	.section	.note.nv.tkinfo,"",@"SHT_NOTE"
	.sectionflags	@"SHF_NOTE_NV_TKINFO"
	.tkinfo
        /*0018*/ 	.word	0x00000002
        /*0030*/ 	.string	""
        /*0030*/ 	.string	"ptxas"
        /*0030*/ 	.string	"Cuda compilation tools, release 13.0, V13.0.88"
        /*0030*/ 	.string	"Build cuda_13.0.r13.0/compiler.36424714_0"
        /*0030*/ 	.string	"-arch sm_100 -m 64 "



//--------------------- .note.nv.cuinfo           --------------------------
	.section	.note.nv.cuinfo,"",@"SHT_NOTE"
	.sectionflags	@"SHF_NOTE_NV_CUINFO"
        /*0018*/ 	.short	0x0002
        /*001a*/ 	.short	0x0064
        /*001c*/ 	.short	0x0082
	.zero		2


//--------------------- .nv.info                  --------------------------
	.section	.nv.info,"",@"SHT_CUDA_INFO"
	.align	4


	//----- nvinfo : EIATTR_REGCOUNT
	.align		4
        /*0000*/ 	.byte	0x04, 0x2f
        /*0002*/ 	.short	(.L_1 - .L_0)
	.align		4
.L_0:
        /*0004*/ 	.word	index@(_Z15transpose_naivePfPKfii)
        /*0008*/ 	.word	0x00000004


	//----- nvinfo : EIATTR_FRAME_SIZE
	.align		4
.L_1:
        /*000c*/ 	.byte	0x04, 0x11
        /*000e*/ 	.short	(.L_3 - .L_2)
	.align		4
.L_2:
        /*0010*/ 	.word	index@(_Z15transpose_naivePfPKfii)
        /*0014*/ 	.word	0x00000000


	//----- nvinfo : EIATTR_REGCOUNT
	.align		4
.L_3:
        /*0018*/ 	.byte	0x04, 0x2f
        /*001a*/ 	.short	(.L_5 - .L_4)
	.align		4
.L_4:
        /*001c*/ 	.word	index@(_Z15transpose_tiledPfPKfii)
        /*0020*/ 	.word	0x00000004


	//----- nvinfo : EIATTR_FRAME_SIZE
	.align		4
.L_5:
        /*0024*/ 	.byte	0x04, 0x11
        /*0026*/ 	.short	(.L_7 - .L_6)
	.align		4
.L_6:
        /*0028*/ 	.word	index@(_Z15transpose_tiledPfPKfii)
        /*002c*/ 	.word	0x00000000


	//----- nvinfo : EIATTR_REGCOUNT
	.align		4
.L_7:
        /*0030*/ 	.byte	0x04, 0x2f
        /*0032*/ 	.short	(.L_9 - .L_8)
	.align		4
.L_8:
        /*0034*/ 	.word	index@(_Z19transpose_optimizedPfPKfii)
        /*0038*/ 	.word	0x00000004


	//----- nvinfo : EIATTR_FRAME_SIZE
	.align		4
.L_9:
        /*003c*/ 	.byte	0x04, 0x11
        /*003e*/ 	.short	(.L_11 - .L_10)
	.align		4
.L_10:
        /*0040*/ 	.word	index@(_Z19transpose_optimizedPfPKfii)
        /*0044*/ 	.word	0x00000000


	//----- nvinfo : EIATTR_MIN_STACK_SIZE
	.align		4
.L_11:
        /*0048*/ 	.byte	0x04, 0x12
        /*004a*/ 	.short	(.L_13 - .L_12)
	.align		4
.L_12:
        /*004c*/ 	.word	index@(_Z19transpose_optimizedPfPKfii)
        /*0050*/ 	.word	0x00000000


	//----- nvinfo : EIATTR_MIN_STACK_SIZE
	.align		4
.L_13:
        /*0054*/ 	.byte	0x04, 0x12
        /*0056*/ 	.short	(.L_15 - .L_14)
	.align		4
.L_14:
        /*0058*/ 	.word	index@(_Z15transpose_tiledPfPKfii)
        /*005c*/ 	.word	0x00000000


	//----- nvinfo : EIATTR_MIN_STACK_SIZE
	.align		4
.L_15:
        /*0060*/ 	.byte	0x04, 0x12
        /*0062*/ 	.short	(.L_17 - .L_16)
	.align		4
.L_16:
        /*0064*/ 	.word	index@(_Z15transpose_naivePfPKfii)
        /*0068*/ 	.word	0x00000000
.L_17:


//--------------------- .nv.compat                --------------------------
	.section	.nv.compat,"",@"SHT_CUDA_COMPAT_INFO"
	.align	4
        /*0000*/ 	.byte	0x02, 0x09, 0x00, 0x00, 0x02, 0x02, 0x01, 0x00, 0x02, 0x05, 0x05, 0x00, 0x03, 0x07, 0x01, 0x01
        /*0010*/ 	.byte	0x02, 0x03, 0x00, 0x00, 0x02, 0x06, 0x01, 0x00, 0x04, 0x0b, 0x08, 0x00, 0x09, 0x00, 0x00, 0x00
        /*0020*/ 	.byte	0x00, 0x00, 0x00, 0x00


//--------------------- .nv.info._Z19transpose_optimizedPfPKfii --------------------------
	.section	.nv.info._Z19transpose_optimizedPfPKfii,"",@"SHT_CUDA_INFO"
	.sectionflags	@""
	.align	4


	//----- nvinfo : EIATTR_CUDA_API_VERSION
	.align		4
        /*0000*/ 	.byte	0x04, 0x37
        /*0002*/ 	.short	(.L_19 - .L_18)
.L_18:
        /*0004*/ 	.word	0x00000082


	//----- nvinfo : EIATTR_KPARAM_INFO
	.align		4
.L_19:
        /*0008*/ 	.byte	0x04, 0x17
        /*000a*/ 	.short	(.L_21 - .L_20)
.L_20:
        /*000c*/ 	.word	0x00000000
        /*0010*/ 	.short	0x0003
        /*0012*/ 	.short	0x0014
        /*0014*/ 	.byte	0x00, 0xf0, 0x11, 0x00


	//----- nvinfo : EIATTR_KPARAM_INFO
	.align		4
.L_21:
        /*0018*/ 	.byte	0x04, 0x17
        /*001a*/ 	.short	(.L_23 - .L_22)
.L_22:
        /*001c*/ 	.word	0x00000000
        /*0020*/ 	.short	0x0002
        /*0022*/ 	.short	0x0010
        /*0024*/ 	.byte	0x00, 0xf0, 0x11, 0x00


	//----- nvinfo : EIATTR_KPARAM_INFO
	.align		4
.L_23:
        /*0028*/ 	.byte	0x04, 0x17
        /*002a*/ 	.short	(.L_25 - .L_24)
.L_24:
        /*002c*/ 	.word	0x00000000
        /*0030*/ 	.short	0x0001
        /*0032*/ 	.short	0x0008
        /*0034*/ 	.byte	0x00, 0xf5, 0x21, 0x00


	//----- nvinfo : EIATTR_KPARAM_INFO
	.align		4
.L_25:
        /*0038*/ 	.byte	0x04, 0x17
        /*003a*/ 	.short	(.L_27 - .L_26)
.L_26:
        /*003c*/ 	.word	0x00000000
        /*0040*/ 	.short	0x0000
        /*0042*/ 	.short	0x0000
        /*0044*/ 	.byte	0x00, 0xf5, 0x21, 0x00


	//----- nvinfo : EIATTR_SPARSE_MMA_MASK
	.align		4
.L_27:
        /*0048*/ 	.byte	0x03, 0x50
        /*004a*/ 	.short	0x0000


	//----- nvinfo : EIATTR_MAXREG_COUNT
	.align		4
        /*004c*/ 	.byte	0x03, 0x1b
        /*004e*/ 	.short	0x00ff


	//----- nvinfo : EIATTR_MERCURY_ISA_VERSION
	.align		4
        /*0050*/ 	.byte	0x03, 0x5f
        /*0052*/ 	.short	0x0101


	//----- nvinfo : EIATTR_VRC_CTA_INIT_COUNT
	.align		4
        /*0054*/ 	.byte	0x02, 0x4a
	.zero		1
	.zero		1


	//----- nvinfo : EIATTR_EXIT_INSTR_OFFSETS
	.align		4
        /*0058*/ 	.byte	0x04, 0x1c
        /*005a*/ 	.short	(.L_29 - .L_28)


	//   ....[0]....
.L_28:
        /*005c*/ 	.word	0x00000010


	//----- nvinfo : EIATTR_CBANK_PARAM_SIZE
	.align		4
.L_29:
        /*0060*/ 	.byte	0x03, 0x19
        /*0062*/ 	.short	0x0018


	//----- nvinfo : EIATTR_PARAM_CBANK
	.align		4
        /*0064*/ 	.byte	0x04, 0x0a
        /*0066*/ 	.short	(.L_31 - .L_30)
	.align		4
.L_30:
        /*0068*/ 	.word	index@(.nv.constant0._Z19transpose_optimizedPfPKfii)
        /*006c*/ 	.short	0x0380
        /*006e*/ 	.short	0x0018


	//----- nvinfo : EIATTR_SW_WAR
	.align		4
.L_31:
        /*0070*/ 	.byte	0x04, 0x36
        /*0072*/ 	.short	(.L_33 - .L_32)
.L_32:
        /*0074*/ 	.word	0x00000008
.L_33:


//--------------------- .nv.info._Z15transpose_tiledPfPKfii --------------------------
	.section	.nv.info._Z15transpose_tiledPfPKfii,"",@"SHT_CUDA_INFO"
	.sectionflags	@""
	.align	4


	//----- nvinfo : EIATTR_CUDA_API_VERSION
	.align		4
        /*0000*/ 	.byte	0x04, 0x37
        /*0002*/ 	.short	(.L_35 - .L_34)
.L_34:
        /*0004*/ 	.word	0x00000082


	//----- nvinfo : EIATTR_KPARAM_INFO
	.align		4
.L_35:
        /*0008*/ 	.byte	0x04, 0x17
        /*000a*/ 	.short	(.L_37 - .L_36)
.L_36:
        /*000c*/ 	.word	0x00000000
        /*0010*/ 	.short	0x0003
        /*0012*/ 	.short	0x0014
        /*0014*/ 	.byte	0x00, 0xf0, 0x11, 0x00


	//----- nvinfo : EIATTR_KPARAM_INFO
	.align		4
.L_37:
        /*0018*/ 	.byte	0x04, 0x17
        /*001a*/ 	.short	(.L_39 - .L_38)
.L_38:
        /*001c*/ 	.word	0x00000000
        /*0020*/ 	.short	0x0002
        /*0022*/ 	.short	0x0010
        /*0024*/ 	.byte	0x00, 0xf0, 0x11, 0x00


	//----- nvinfo : EIATTR_KPARAM_INFO
	.align		4
.L_39:
        /*0028*/ 	.byte	0x04, 0x17
        /*002a*/ 	.short	(.L_41 - .L_40)
.L_40:
        /*002c*/ 	.word	0x00000000
        /*0030*/ 	.short	0x0001
        /*0032*/ 	.short	0x0008
        /*0034*/ 	.byte	0x00, 0xf5, 0x21, 0x00


	//----- nvinfo : EIATTR_KPARAM_INFO
	.align		4
.L_41:
        /*0038*/ 	.byte	0x04, 0x17
        /*003a*/ 	.short	(.L_43 - .L_42)
.L_42:
        /*003c*/ 	.word	0x00000000
        /*0040*/ 	.short	0x0000
        /*0042*/ 	.short	0x0000
        /*0044*/ 	.byte	0x00, 0xf5, 0x21, 0x00


	//----- nvinfo : EIATTR_SPARSE_MMA_MASK
	.align		4
.L_43:
        /*0048*/ 	.byte	0x03, 0x50
        /*004a*/ 	.short	0x0000


	//----- nvinfo : EIATTR_MAXREG_COUNT
	.align		4
        /*004c*/ 	.byte	0x03, 0x1b
        /*004e*/ 	.short	0x00ff


	//----- nvinfo : EIATTR_MERCURY_ISA_VERSION
	.align		4
        /*0050*/ 	.byte	0x03, 0x5f
        /*0052*/ 	.short	0x0101


	//----- nvinfo : EIATTR_VRC_CTA_INIT_COUNT
	.align		4
        /*0054*/ 	.byte	0x02, 0x4a
	.zero		1
	.zero		1


	//----- nvinfo : EIATTR_EXIT_INSTR_OFFSETS
	.align		4
        /*0058*/ 	.byte	0x04, 0x1c
        /*005a*/ 	.short	(.L_45 - .L_44)


	//   ....[0]....
.L_44:
        /*005c*/ 	.word	0x00000010


	//----- nvinfo : EIATTR_CBANK_PARAM_SIZE
	.align		4
.L_45:
        /*0060*/ 	.byte	0x03, 0x19
        /*0062*/ 	.short	0x0018


	//----- nvinfo : EIATTR_PARAM_CBANK
	.align		4
        /*0064*/ 	.byte	0x04, 0x0a
        /*0066*/ 	.short	(.L_47 - .L_46)
	.align		4
.L_46:
        /*0068*/ 	.word	index@(.nv.constant0._Z15transpose_tiledPfPKfii)
        /*006c*/ 	.short	0x0380
        /*006e*/ 	.short	0x0018


	//----- nvinfo : EIATTR_SW_WAR
	.align		4
.L_47:
        /*0070*/ 	.byte	0x04, 0x36
        /*0072*/ 	.short	(.L_49 - .L_48)
.L_48:
        /*0074*/ 	.word	0x00000008
.L_49:


//--------------------- .nv.info._Z15transpose_naivePfPKfii --------------------------
	.section	.nv.info._Z15transpose_naivePfPKfii,"",@"SHT_CUDA_INFO"
	.sectionflags	@""
	.align	4


	//----- nvinfo : EIATTR_CUDA_API_VERSION
	.align		4
        /*0000*/ 	.byte	0x04, 0x37
        /*0002*/ 	.short	(.L_51 - .L_50)
.L_50:
        /*0004*/ 	.word	0x00000082


	//----- nvinfo : EIATTR_KPARAM_INFO
	.align		4
.L_51:
        /*0008*/ 	.byte	0x04, 0x17
        /*000a*/ 	.short	(.L_53 - .L_52)
.L_52:
        /*000c*/ 	.word	0x00000000
        /*0010*/ 	.short	0x0003
        /*0012*/ 	.short	0x0014
        /*0014*/ 	.byte	0x00, 0xf0, 0x11, 0x00


	//----- nvinfo : EIATTR_KPARAM_INFO
	.align		4
.L_53:
        /*0018*/ 	.byte	0x04, 0x17
        /*001a*/ 	.short	(.L_55 - .L_54)
.L_54:
        /*001c*/ 	.word	0x00000000
        /*0020*/ 	.short	0x0002
        /*0022*/ 	.short	0x0010
        /*0024*/ 	.byte	0x00, 0xf0, 0x11, 0x00


	//----- nvinfo : EIATTR_KPARAM_INFO
	.align		4
.L_55:
        /*0028*/ 	.byte	0x04, 0x17
        /*002a*/ 	.short	(.L_57 - .L_56)
.L_56:
        /*002c*/ 	.word	0x00000000
        /*0030*/ 	.short	0x0001
        /*0032*/ 	.short	0x0008
        /*0034*/ 	.byte	0x00, 0xf5, 0x21, 0x00


	//----- nvinfo : EIATTR_KPARAM_INFO
	.align		4
.L_57:
        /*0038*/ 	.byte	0x04, 0x17
        /*003a*/ 	.short	(.L_59 - .L_58)
.L_58:
        /*003c*/ 	.word	0x00000000
        /*0040*/ 	.short	0x0000
        /*0042*/ 	.short	0x0000
        /*0044*/ 	.byte	0x00, 0xf5, 0x21, 0x00


	//----- nvinfo : EIATTR_SPARSE_MMA_MASK
	.align		4
.L_59:
        /*0048*/ 	.byte	0x03, 0x50
        /*004a*/ 	.short	0x0000


	//----- nvinfo : EIATTR_MAXREG_COUNT
	.align		4
        /*004c*/ 	.byte	0x03, 0x1b
        /*004e*/ 	.short	0x00ff


	//----- nvinfo : EIATTR_MERCURY_ISA_VERSION
	.align		4
        /*0050*/ 	.byte	0x03, 0x5f
        /*0052*/ 	.short	0x0101


	//----- nvinfo : EIATTR_VRC_CTA_INIT_COUNT
	.align		4
        /*0054*/ 	.byte	0x02, 0x4a
	.zero		1
	.zero		1


	//----- nvinfo : EIATTR_EXIT_INSTR_OFFSETS
	.align		4
        /*0058*/ 	.byte	0x04, 0x1c
        /*005a*/ 	.short	(.L_61 - .L_60)


	//   ....[0]....
.L_60:
        /*005c*/ 	.word	0x00000010


	//----- nvinfo : EIATTR_CBANK_PARAM_SIZE
	.align		4
.L_61:
        /*0060*/ 	.byte	0x03, 0x19
        /*0062*/ 	.short	0x0018


	//----- nvinfo : EIATTR_PARAM_CBANK
	.align		4
        /*0064*/ 	.byte	0x04, 0x0a
        /*0066*/ 	.short	(.L_63 - .L_62)
	.align		4
.L_62:
        /*0068*/ 	.word	index@(.nv.constant0._Z15transpose_naivePfPKfii)
        /*006c*/ 	.short	0x0380
        /*006e*/ 	.short	0x0018


	//----- nvinfo : EIATTR_SW_WAR
	.align		4
.L_63:
        /*0070*/ 	.byte	0x04, 0x36
        /*0072*/ 	.short	(.L_65 - .L_64)
.L_64:
        /*0074*/ 	.word	0x00000008
.L_65:


//--------------------- .nv.callgraph             --------------------------
	.section	.nv.callgraph,"",@"SHT_CUDA_CALLGRAPH"
	.align	4
	.sectionentsize	8
	.align		4
        /*0000*/ 	.word	0x00000000
	.align		4
        /*0004*/ 	.word	0xffffffff
	.align		4
        /*0008*/ 	.word	0x00000000
	.align		4
        /*000c*/ 	.word	0xfffffffe
	.align		4
        /*0010*/ 	.word	0x00000000
	.align		4
        /*0014*/ 	.word	0xfffffffd
	.align		4
        /*0018*/ 	.word	0x00000000
	.align		4
        /*001c*/ 	.word	0xfffffffc


//--------------------- .text._Z19transpose_optimizedPfPKfii --------------------------
	.section	.text._Z19transpose_optimizedPfPKfii,"ax",@progbits
	.align	128
        .global         _Z19transpose_optimizedPfPKfii
        .type           _Z19transpose_optimizedPfPKfii,@function
        .size           _Z19transpose_optimizedPfPKfii,(.L_x_3 - _Z19transpose_optimizedPfPKfii)
        .other          _Z19transpose_optimizedPfPKfii,@"STO_CUDA_ENTRY STV_DEFAULT"
_Z19transpose_optimizedPfPKfii:
.text._Z19transpose_optimizedPfPKfii:
[----:B------:R-:W-:Y:S01]  /*0000*/  LDC R1, c[0x0][0x37c] ;  /* 0x0000df00ff017b82 */ /* 0x000fe20000000800 */
[----:B------:R-:W-:Y:S05]  /*0010*/  EXIT ;  /* 0x000000000000794d */ /* 0x000fea0003800000 */
.L_x_0:
[----:B------:R-:W-:-:S00]  /*0020*/  BRA `(.L_x_0) ;  /* 0xfffffffc00fc7947 */ /* 0x000fc0000383ffff */
[----:B------:R-:W-:-:S00]  /*0030*/  NOP ;  /* 0x0000000000007918 */ /* 0x000fc00000000000 */
        /* <DEDUP_REMOVED lines=12> */
.L_x_3:


//--------------------- .text._Z15transpose_tiledPfPKfii --------------------------
	.section	.text._Z15transpose_tiledPfPKfii,"ax",@progbits
	.align	128
        .global         _Z15transpose_tiledPfPKfii
        .type           _Z15transpose_tiledPfPKfii,@function
        .size           _Z15transpose_tiledPfPKfii,(.L_x_4 - _Z15transpose_tiledPfPKfii)
        .other          _Z15transpose_tiledPfPKfii,@"STO_CUDA_ENTRY STV_DEFAULT"
_Z15transpose_tiledPfPKfii:
.text._Z15transpose_tiledPfPKfii:
[----:B------:R-:W-:Y:S01]  /*0000*/  LDC R1, c[0x0][0x37c] ;  /* 0x0000df00ff017b82 */ /* 0x000fe20000000800 */
[----:B------:R-:W-:Y:S05]  /*0010*/  EXIT ;  /* 0x000000000000794d */ /* 0x000fea0003800000 */
.L_x_1:
        /* <DEDUP_REMOVED lines=14> */
.L_x_4:


//--------------------- .text._Z15transpose_naivePfPKfii --------------------------
	.section	.text._Z15transpose_naivePfPKfii,"ax",@progbits
	.align	128
        .global         _Z15transpose_naivePfPKfii
        .type           _Z15transpose_naivePfPKfii,@function
        .size           _Z15transpose_naivePfPKfii,(.L_x_5 - _Z15transpose_naivePfPKfii)
        .other          _Z15transpose_naivePfPKfii,@"STO_CUDA_ENTRY STV_DEFAULT"
_Z15transpose_naivePfPKfii:
.text._Z15transpose_naivePfPKfii:
[----:B------:R-:W-:Y:S01]  /*0000*/  LDC R1, c[0x0][0x37c] ;  /* 0x0000df00ff017b82 */ /* 0x000fe20000000800 */
[----:B------:R-:W-:Y:S05]  /*0010*/  EXIT ;  /* 0x000000000000794d */ /* 0x000fea0003800000 */
.L_x_2:
        /* <DEDUP_REMOVED lines=14> */
.L_x_5:


//--------------------- .nv.shared.reserved.0     --------------------------
	.section	.nv.shared.reserved.0,"aw",@nobits
	.weak		__nv_reservedSMEM_offset_0_alias
	.size		__nv_reservedSMEM_offset_0_alias, 0, 64
	.other		__nv_reservedSMEM_offset_0_alias,@"STO_CUDA_RESERVED_SHARED STV_DEFAULT"
__nv_reservedSMEM_offset_0_alias:
	.zero		0
	.zero		64


//--------------------- .nv.constant0._Z19transpose_optimizedPfPKfii --------------------------
	.section	.nv.constant0._Z19transpose_optimizedPfPKfii,"a",@progbits
	.sectionflags	@""
	.align	4
.nv.constant0._Z19transpose_optimizedPfPKfii:
	.zero		920


//--------------------- .nv.constant0._Z15transpose_tiledPfPKfii --------------------------
	.section	.nv.constant0._Z15transpose_tiledPfPKfii,"a",@progbits
	.sectionflags	@""
	.align	4
.nv.constant0._Z15transpose_tiledPfPKfii:
	.zero		920


//--------------------- .nv.constant0._Z15transpose_naivePfPKfii --------------------------
	.section	.nv.constant0._Z15transpose_naivePfPKfii,"a",@progbits
	.sectionflags	@""
	.align	4
.nv.constant0._Z15transpose_naivePfPKfii:
	.zero		920


//--------------------- SYMBOLS --------------------------

	.type		.nv.reservedSmem.offset0,@object
	.size		.nv.reservedSmem.offset0,0x4
